//
// Generated by NVIDIA NVVM Compiler
//
// Compiler Build ID: CL-36424714
// Cuda compilation tools, release 13.0, V13.0.88
// Based on NVVM 20.0.0
//

.version 9.0
.target sm_100
.address_size 64

	// .globl	_Z5Hellov
.extern .func  (.param .b32 func_retval0) vprintf
(
	.param .b64 vprintf_param_0,
	.param .b64 vprintf_param_1
)
;
.global .align 1 .b8 $str[41] = {72, 101, 108, 108, 111, 32, 102, 114, 111, 109, 32, 116, 120, 32, 61, 32, 37, 100, 9, 32, 116, 121, 61, 37, 100, 9, 32, 116, 122, 61, 37, 100, 9, 32, 103, 105, 61, 37, 100, 10};
.global .align 1 .b8 $str$1[50] = {65, 114, 114, 97, 121, 91, 37, 100, 93, 32, 61, 32, 37, 100, 32, 102, 114, 111, 109, 32, 116, 120, 32, 61, 32, 37, 100, 9, 32, 116, 121, 61, 37, 100, 9, 32, 116, 122, 61, 37, 100, 9, 32, 103, 105, 61, 37, 100, 10};
.global .align 1 .b8 $str$2[35] = {102, 114, 111, 109, 32, 116, 120, 32, 61, 32, 37, 100, 9, 32, 116, 121, 61, 37, 100, 9, 32, 116, 122, 61, 37, 100, 9, 32, 103, 105, 61, 37, 100, 10};

.visible .entry _Z5Hellov()
{
	.local .align 16 .b8 	__local_depot0[16];
	.reg .b64 	%SP;
	.reg .b64 	%SPL;
	.reg .b32 	%r<11>;
	.reg .b64 	%rd<5>;

	mov.u64 	%SPL, __local_depot0;
	cvta.local.u64 	%SP, %SPL;
	add.u64 	%rd1, %SP, 0;
	add.u64 	%rd2, %SPL, 0;
	mov.u32 	%r1, %tid.z;
	mov.u32 	%r2, %ntid.x;
	mov.u32 	%r3, %ntid.y;
	mov.u32 	%r4, %tid.y;
	mov.u32 	%r5, %tid.x;
	mad.lo.s32 	%r6, %r3, %r1, %r4;
	mad.lo.s32 	%r7, %r6, %r2, %r5;
	add.s32 	%r8, %r7, 1;
	st.local.v4.u32 	[%rd2], {%r5, %r4, %r1, %r8};
	mov.u64 	%rd3, $str;
	cvta.global.u64 	%rd4, %rd3;
	{ // callseq 0, 0
	.param .b64 param0;
	st.param.b64 	[param0], %rd4;
	.param .b64 param1;
	st.param.b64 	[param1], %rd1;
	.param .b32 retval0;
	call.uni (retval0), 
	vprintf, 
	(
	param0, 
	param1
	);
	ld.param.b32 	%r9, [retval0];
	} // callseq 0
	ret;

}
	// .globl	_Z4InitiPf
.visible .entry _Z4InitiPf(
	.param .u32 _Z4InitiPf_param_0,
	.param .u64 .ptr .align 1 _Z4InitiPf_param_1
)
{
	.local .align 8 .b8 	__local_depot1[24];
	.reg .b64 	%SP;
	.reg .b64 	%SPL;
	.reg .pred 	%p<2>;
	.reg .b32 	%r<11>;
	.reg .b32 	%f<2>;
	.reg .b64 	%rd<9>;

	mov.u64 	%SPL, __local_depot1;
	cvta.local.u64 	%SP, %SPL;
	ld.param.u32 	%r5, [_Z4InitiPf_param_0];
	ld.param.u64 	%rd1, [_Z4InitiPf_param_1];
	mov.u32 	%r1, %tid.z;
	mov.u32 	%r6, %ntid.x;
	mov.u32 	%r7, %ntid.y;
	mov.u32 	%r2, %tid.y;
	mov.u32 	%r3, %tid.x;
	mad.lo.s32 	%r8, %r7, %r1, %r2;
	mad.lo.s32 	%r4, %r8, %r6, %r3;
	setp.ge.s32 	%p1, %r4, %r5;
	@%p1 bra 	$L__BB1_2;
	cvta.to.global.u64 	%rd2, %rd1;
	cvt.rn.f32.u32 	%f1, %r4;
	mul.wide.u32 	%rd3, %r4, 4;
	add.s64 	%rd4, %rd2, %rd3;
	st.global.f32 	[%rd4], %f1;
$L__BB1_2:
	add.u64 	%rd5, %SP, 0;
	add.u64 	%rd6, %SPL, 0;
	st.local.v2.u32 	[%rd6], {%r4, %r4};
	st.local.v2.u32 	[%rd6+8], {%r3, %r2};
	st.local.v2.u32 	[%rd6+16], {%r1, %r4};
	mov.u64 	%rd7, $str$1;
	cvta.global.u64 	%rd8, %rd7;
	{ // callseq 1, 0
	.param .b64 param0;
	st.param.b64 	[param0], %rd8;
	.param .b64 param1;
	st.param.b64 	[param1], %rd5;
	.param .b32 retval0;
	call.uni (retval0), 
	vprintf, 
	(
	param0, 
	param1
	);
	ld.param.b32 	%r9, [retval0];
	} // callseq 1
	ret;

}
	// .globl	_Z14InitializationiiPf
.visible .entry _Z14InitializationiiPf(
	.param .u32 _Z14InitializationiiPf_param_0,
	.param .u32 _Z14InitializationiiPf_param_1,
	.param .u64 .ptr .align 1 _Z14InitializationiiPf_param_2
)
{
	.local .align 16 .b8 	__local_depot2[16];
	.reg .b64 	%SP;
	.reg .b64 	%SPL;
	.reg .pred 	%p<5>;
	.reg .b32 	%r<17>;
	.reg .b64 	%rd<15>;

	mov.u64 	%SPL, __local_depot2;
	cvta.local.u64 	%SP, %SPL;
	ld.param.u32 	%r6, [_Z14InitializationiiPf_param_0];
	ld.param.u32 	%r5, [_Z14InitializationiiPf_param_1];
	ld.param.u64 	%rd3, [_Z14InitializationiiPf_param_2];
	cvta.to.global.u64 	%rd1, %rd3;
	add.u64 	%rd4, %SP, 0;
	add.u64 	%rd2, %SPL, 0;
	mov.u32 	%r1, %tid.z;
	mov.u32 	%r7, %ntid.x;
	mov.u32 	%r8, %ntid.y;
	mov.u32 	%r2, %tid.y;
	mov.u32 	%r3, %tid.x;
	mad.lo.s32 	%r9, %r8, %r1, %r2;
	mad.lo.s32 	%r4, %r9, %r7, %r3;
	setp.ge.s32 	%p1, %r4, %r6;
	@%p1 bra 	$L__BB2_4;
	setp.eq.s32 	%p2, %r4, 0;
	add.s32 	%r10, %r5, -2;
	setp.gt.s32 	%p3, %r4, %r10;
	or.pred  	%p4, %p2, %p3;
	@%p4 bra 	$L__BB2_3;
	st.local.v4.u32 	[%rd2], {%r3, %r2, %r1, %r4};
	mov.u64 	%rd7, $str;
	cvta.global.u64 	%rd8, %rd7;
	{ // callseq 2, 0
	.param .b64 param0;
	st.param.b64 	[param0], %rd8;
	.param .b64 param1;
	st.param.b64 	[param1], %rd4;
	.param .b32 retval0;
	call.uni (retval0), 
	vprintf, 
	(
	param0, 
	param1
	);
	ld.param.b32 	%r12, [retval0];
	} // callseq 2
	mul.wide.u32 	%rd10, %r4, 4;
	add.s64 	%rd11, %rd1, %rd10;
	mov.b32 	%r14, 1065353216;
	st.global.u32 	[%rd11], %r14;
	bra.uni 	$L__BB2_4;
$L__BB2_3:
	mul.wide.u32 	%rd5, %r4, 4;
	add.s64 	%rd6, %rd1, %rd5;
	mov.b32 	%r11, 0;
	st.global.u32 	[%rd6], %r11;
$L__BB2_4:
	st.local.v4.u32 	[%rd2], {%r3, %r2, %r1, %r4};
	mov.u64 	%rd12, $str$2;
	cvta.global.u64 	%rd13, %rd12;
	{ // callseq 3, 0
	.param .b64 param0;
	st.param.b64 	[param0], %rd13;
	.param .b64 param1;
	st.param.b64 	[param1], %rd4;
	.param .b32 retval0;
	call.uni (retval0), 
	vprintf, 
	(
	param0, 
	param1
	);
	ld.param.b32 	%r15, [retval0];
	} // callseq 3
	ret;

}
	// .globl	_Z7LaplaceiPfS_
.visible .entry _Z7LaplaceiPfS_(
	.param .u32 _Z7LaplaceiPfS__param_0,
	.param .u64 .ptr .align 1 _Z7LaplaceiPfS__param_1,
	.param .u64 .ptr .align 1 _Z7LaplaceiPfS__param_2
)
{
	.reg .pred 	%p<11>;
	.reg .b32 	%r<17>;
	.reg .b32 	%f<10>;
	.reg .b64 	%rd<16>;

	ld.param.u32 	%r3, [_Z7LaplaceiPfS__param_0];
	ld.param.u64 	%rd3, [_Z7LaplaceiPfS__param_1];
	ld.param.u64 	%rd4, [_Z7LaplaceiPfS__param_2];
	cvta.to.global.u64 	%rd1, %rd4;
	cvta.to.global.u64 	%rd2, %rd3;
	mov.u32 	%r4, %tid.z;
	mov.u32 	%r5, %ntid.x;
	mov.u32 	%r6, %ntid.y;
	mov.u32 	%r7, %tid.y;
	mov.u32 	%r8, %tid.x;
	mad.lo.s32 	%r9, %r6, %r4, %r7;
	mad.lo.s32 	%r1, %r9, %r5, %r8;
	mul.lo.s32 	%r2, %r3, %r3;
	setp.ge.u32 	%p1, %r1, %r2;
	@%p1 bra 	$L__BB3_4;
	setp.ge.s32 	%p2, %r1, %r3;
	rem.s32 	%r10, %r1, %r3;
	setp.ne.s32 	%p3, %r10, 0;
	and.pred  	%p4, %p2, %p3;
	add.s32 	%r12, %r3, -1;
	sub.s32 	%r14, %r2, %r3;
	setp.lt.s32 	%p5, %r1, %r14;
	and.pred  	%p6, %p5, %p4;
	setp.lt.s32 	%p7, %r10, %r12;
	setp.ge.u32 	%p8, %r10, %r2;
	or.pred  	%p9, %p7, %p8;
	and.pred  	%p10, %p9, %p6;
	@%p10 bra 	$L__BB3_3;
	mul.wide.u32 	%rd5, %r1, 4;
	add.s64 	%rd6, %rd2, %rd5;
	ld.global.f32 	%f1, [%rd6];
	add.s64 	%rd7, %rd1, %rd5;
	st.global.f32 	[%rd7], %f1;
	bra.uni 	$L__BB3_4;
$L__BB3_3:
	sub.s32 	%r15, %r1, %r3;
	add.s32 	%r16, %r1, %r3;
	mul.wide.s32 	%rd8, %r15, 4;
	add.s64 	%rd9, %rd2, %rd8;
	ld.global.f32 	%f2, [%rd9];
	mul.wide.s32 	%rd10, %r16, 4;
	add.s64 	%rd11, %rd2, %rd10;
	ld.global.f32 	%f3, [%rd11];
	add.f32 	%f4, %f2, %f3;
	mul.wide.s32 	%rd12, %r3, 4;
	add.s64 	%rd13, %rd9, %rd12;
	ld.global.f32 	%f5, [%rd13+-4];
	add.f32 	%f6, %f4, %f5;
	ld.global.f32 	%f7, [%rd13+4];
	add.f32 	%f8, %f6, %f7;
	mul.f32 	%f9, %f8, 0f3E800000;
	mul.wide.u32 	%rd14, %r1, 4;
	add.s64 	%rd15, %rd1, %rd14;
	st.global.f32 	[%rd15], %f9;
$L__BB3_4:
	ret;

}


// ===== COMPILED SASS (sm_100) =====

	.target	sm_100

	.elftype	@"ET_EXEC"


//--------------------- .note.nv.tkinfo           --------------------------
	.section	.note.nv.tkinfo,"",@"SHT_NOTE"
	.sectionflags	@"SHF_NOTE_NV_TKINFO"
	.tkinfo
        /*0018*/ 	.word	0x00000002
        /*0030*/ 	.string	""
        /*0030*/ 	.string	"ptxas"
        /*0030*/ 	.string	"Cuda compilation tools, release 13.0, V13.0.88"
        /*0030*/ 	.string	"Build cuda_13.0.r13.0/compiler.36424714_0"
        /*0030*/ 	.string	"-arch sm_100 -m 64 "



//--------------------- .note.nv.cuinfo           --------------------------
	.section	.note.nv.cuinfo,"",@"SHT_NOTE"
	.sectionflags	@"SHF_NOTE_NV_CUINFO"
        /*0018*/ 	.short	0x0002
        /*001a*/ 	.short	0x0064
        /*001c*/ 	.short	0x0082
	.zero		2


//--------------------- .nv.info                  --------------------------
	.section	.nv.info,"",@"SHT_CUDA_INFO"
	.align	4


	//----- nvinfo : EIATTR_REGCOUNT
	.align		4
        /*0000*/ 	.byte	0x04, 0x2f
        /*0002*/ 	.short	(.L_4 - .L_3)
	.align		4
.L_3:
        /*0004*/ 	.word	index@(_Z5Hellov)
        /*0008*/ 	.word	0x00000018


	//----- nvinfo : EIATTR_FRAME_SIZE
	.align		4
.L_4:
        /*000c*/ 	.byte	0x04, 0x11
        /*000e*/ 	.short	(.L_6 - .L_5)
	.align		4
.L_5:
        /*0010*/ 	.word	index@(_Z5Hellov)
        /*0014*/ 	.word	0x00000010


	//----- nvinfo : EIATTR_REGCOUNT
	.align		4
.L_6:
        /*0018*/ 	.byte	0x04, 0x2f
        /*001a*/ 	.short	(.L_8 - .L_7)
	.align		4
.L_7:
        /*001c*/ 	.word	index@(_Z4InitiPf)
        /*0020*/ 	.word	0x00000018


	//----- nvinfo : EIATTR_FRAME_SIZE
	.align		4
.L_8:
        /*0024*/ 	.byte	0x04, 0x11
        /*0026*/ 	.short	(.L_10 - .L_9)
	.align		4
.L_9:
        /*0028*/ 	.word	index@(_Z4InitiPf)
        /*002c*/ 	.word	0x00000018


	//----- nvinfo : EIATTR_REGCOUNT
	.align		4
.L_10:
        /*0030*/ 	.byte	0x04, 0x2f
        /*0032*/ 	.short	(.L_12 - .L_11)
	.align		4
.L_11:
        /*0034*/ 	.word	index@(_Z14InitializationiiPf)
        /*0038*/ 	.word	0x0000001b


	//----- nvinfo : EIATTR_FRAME_SIZE
	.align		4
.L_12:
        /*003c*/ 	.byte	0x04, 0x11
        /*003e*/ 	.short	(.L_14 - .L_13)
	.align		4
.L_13:
        /*0040*/ 	.word	index@(_Z14InitializationiiPf)
        /*0044*/ 	.word	0x00000010


	//----- nvinfo : EIATTR_REGCOUNT
	.align		4
.L_14:
        /*0048*/ 	.byte	0x04, 0x2f
        /*004a*/ 	.short	(.L_16 - .L_15)
	.align		4
.L_15:
        /*004c*/ 	.word	index@(_Z7LaplaceiPfS_)
        /*0050*/ 	.word	0x00000010


	//----- nvinfo : EIATTR_FRAME_SIZE
	.align		4
.L_16:
        /*0054*/ 	.byte	0x04, 0x11
        /*0056*/ 	.short	(.L_18 - .L_17)
	.align		4
.L_17:
        /*0058*/ 	.word	index@(_Z7LaplaceiPfS_)
        /*005c*/ 	.word	0x00000000


	//----- nvinfo : EIATTR_MIN_STACK_SIZE
	.align		4
.L_18:
        /*0060*/ 	.byte	0x04, 0x12
        /*0062*/ 	.short	(.L_20 - .L_19)
	.align		4
.L_19:
        /*0064*/ 	.word	index@(_Z7LaplaceiPfS_)
        /*0068*/ 	.word	0x00000000


	//----- nvinfo : EIATTR_MIN_STACK_SIZE
	.align		4
.L_20:
        /*006c*/ 	.byte	0x04, 0x12
        /*006e*/ 	.short	(.L_22 - .L_21)
	.align		4
.L_21:
        /*0070*/ 	.word	index@(_Z14InitializationiiPf)
        /*0074*/ 	.word	0x00000010


	//----- nvinfo : EIATTR_MIN_STACK_SIZE
	.align		4
.L_22:
        /*0078*/ 	.byte	0x04, 0x12
        /*007a*/ 	.short	(.L_24 - .L_23)
	.align		4
.L_23:
        /*007c*/ 	.word	index@(_Z4InitiPf)
        /*0080*/ 	.word	0x00000018


	//----- nvinfo : EIATTR_MIN_STACK_SIZE
	.align		4
.L_24:
        /*0084*/ 	.byte	0x04, 0x12
        /*0086*/ 	.short	(.L_26 - .L_25)
	.align		4
.L_25:
        /*0088*/ 	.word	index@(_Z5Hellov)
        /*008c*/ 	.word	0x00000010
.L_26:


//--------------------- .nv.compat                --------------------------
	.section	.nv.compat,"",@"SHT_CUDA_COMPAT_INFO"
	.align	4
        /*0000*/ 	.byte	0x02, 0x09, 0x00, 0x00, 0x02, 0x02, 0x01, 0x00, 0x02, 0x05, 0x05, 0x00, 0x03, 0x07, 0x01, 0x01
        /*0010*/ 	.byte	0x02, 0x03, 0x00, 0x00, 0x02, 0x06, 0x01, 0x00, 0x04, 0x0b, 0x08, 0x00, 0x09, 0x00, 0x00, 0x00
        /*0020*/ 	.byte	0x00, 0x00, 0x00, 0x00


//--------------------- .nv.info._Z7LaplaceiPfS_  --------------------------
	.section	.nv.info._Z7LaplaceiPfS_,"",@"SHT_CUDA_INFO"
	.sectionflags	@""
	.align	4


	//----- nvinfo : EIATTR_CUDA_API_VERSION
	.align		4
        /*0000*/ 	.byte	0x04, 0x37
        /*0002*/ 	.short	(.L_28 - .L_27)
.L_27:
        /*0004*/ 	.word	0x00000082


	//----- nvinfo : EIATTR_KPARAM_INFO
	.align		4
.L_28:
        /*0008*/ 	.byte	0x04, 0x17
        /*000a*/ 	.short	(.L_30 - .L_29)
.L_29:
        /*000c*/ 	.word	0x00000000
        /*0010*/ 	.short	0x0002
        /*0012*/ 	.short	0x0010
        /*0014*/ 	.byte	0x00, 0xf5, 0x21, 0x00


	//----- nvinfo : EIATTR_KPARAM_INFO
	.align		4
.L_30:
        /*0018*/ 	.byte	0x04, 0x17
        /*001a*/ 	.short	(.L_32 - .L_31)
.L_31:
        /*001c*/ 	.word	0x00000000
        /*0020*/ 	.short	0x0001
        /*0022*/ 	.short	0x0008
        /*0024*/ 	.byte	0x00, 0xf5, 0x21, 0x00


	//----- nvinfo : EIATTR_KPARAM_INFO
	.align		4
.L_32:
        /*0028*/ 	.byte	0x04, 0x17
        /*002a*/ 	.short	(.L_34 - .L_33)
.L_33:
        /*002c*/ 	.word	0x00000000
        /*0030*/ 	.short	0x0000
        /*0032*/ 	.short	0x0000
        /*0034*/ 	.byte	0x00, 0xf0, 0x11, 0x00


	//----- nvinfo : EIATTR_SPARSE_MMA_MASK
	.align		4
.L_34:
        /*0038*/ 	.byte	0x03, 0x50
        /*003a*/ 	.short	0x0000


	//----- nvinfo : EIATTR_MAXREG_COUNT
	.align		4
        /*003c*/ 	.byte	0x03, 0x1b
        /*003e*/ 	.short	0x00ff


	//----- nvinfo : EIATTR_MERCURY_ISA_VERSION
	.align		4
        /*0040*/ 	.byte	0x03, 0x5f
        /*0042*/ 	.short	0x0101


	//----- nvinfo : EIATTR_VRC_CTA_INIT_COUNT
	.align		4
        /*0044*/ 	.byte	0x02, 0x4a
	.zero		1
	.zero		1


	//----- nvinfo : EIATTR_EXIT_INSTR_OFFSETS
	.align		4
        /*0048*/ 	.byte	0x04, 0x1c
        /*004a*/ 	.short	(.L_36 - .L_35)


	//   ....[0]....
.L_35:
        /*004c*/ 	.word	0x000000b0


	//   ....[1]....
        /*0050*/ 	.word	0x00000310


	//   ....[2]....
        /*0054*/ 	.word	0x00000430


	//----- nvinfo : EIATTR_CRS_STACK_SIZE
	.align		4
.L_36:
        /*0058*/ 	.byte	0x04, 0x1e
        /*005a*/ 	.short	(.L_38 - .L_37)
.L_37:
        /*005c*/ 	.word	0x00000000


	//----- nvinfo : EIATTR_CBANK_PARAM_SIZE
	.align		4
.L_38:
        /*0060*/ 	.byte	0x03, 0x19
        /*0062*/ 	.short	0x0018


	//----- nvinfo : EIATTR_PARAM_CBANK
	.align		4
        /*0064*/ 	.byte	0x04, 0x0a
        /*0066*/ 	.short	(.L_40 - .L_39)
	.align		4
.L_39:
        /*0068*/ 	.word	index@(.nv.constant0._Z7LaplaceiPfS_)
        /*006c*/ 	.short	0x0380
        /*006e*/ 	.short	0x0018


	//----- nvinfo : EIATTR_SW_WAR
	.align		4
.L_40:
        /*0070*/ 	.byte	0x04, 0x36
        /*0072*/ 	.short	(.L_42 - .L_41)
.L_41:
        /*0074*/ 	.word	0x00000008
.L_42:


//--------------------- .nv.info._Z14InitializationiiPf --------------------------
	.section	.nv.info._Z14InitializationiiPf,"",@"SHT_CUDA_INFO"
	.sectionflags	@""
	.align	4


	//----- nvinfo : EIATTR_CUDA_API_VERSION
	.align		4
        /*0000*/ 	.byte	0x04, 0x37
        /*0002*/ 	.short	(.L_44 - .L_43)
.L_43:
        /*0004*/ 	.word	0x00000082


	//----- nvinfo : EIATTR_KPARAM_INFO
	.align		4
.L_44:
        /*0008*/ 	.byte	0x04, 0x17
        /*000a*/ 	.short	(.L_46 - .L_45)
.L_45:
        /*000c*/ 	.word	0x00000000
        /*0010*/ 	.short	0x0002
        /*0012*/ 	.short	0x0008
        /*0014*/ 	.byte	0x00, 0xf5, 0x21, 0x00


	//----- nvinfo : EIATTR_KPARAM_INFO
	.align		4
.L_46:
        /*0018*/ 	.byte	0x04, 0x17
        /*001a*/ 	.short	(.L_48 - .L_47)
.L_47:
        /*001c*/ 	.word	0x00000000
        /*0020*/ 	.short	0x0001
        /*0022*/ 	.short	0x0004
        /*0024*/ 	.byte	0x00, 0xf0, 0x11, 0x00


	//----- nvinfo : EIATTR_KPARAM_INFO
	.align		4
.L_48:
        /*0028*/ 	.byte	0x04, 0x17
        /*002a*/ 	.short	(.L_50 - .L_49)
.L_49:
        /*002c*/ 	.word	0x00000000
        /*0030*/ 	.short	0x0000
        /*0032*/ 	.short	0x0000
        /*0034*/ 	.byte	0x00, 0xf0, 0x11, 0x00


	//----- nvinfo : EIATTR_SPARSE_MMA_MASK
	.align		4
.L_50:
        /*0038*/ 	.byte	0x03, 0x50
        /*003a*/ 	.short	0x0000


	//----- nvinfo : EIATTR_MAXREG_COUNT
	.align		4
        /*003c*/ 	.byte	0x03, 0x1b
        /*003e*/ 	.short	0x00ff


	//----- nvinfo : EIATTR_EXTERNS
	.align		4
        /*0040*/ 	.byte	0x04, 0x0f
        /*0042*/ 	.short	(.L_52 - .L_51)


	//   ....[0]....
	.align		4
.L_51:
        /*0044*/ 	.word	index@(vprintf)


	//----- nvinfo : EIATTR_MERCURY_ISA_VERSION
	.align		4
.L_52:
        /*0048*/ 	.byte	0x03, 0x5f
        /*004a*/ 	.short	0x0101


	//----- nvinfo : EIATTR_VRC_CTA_INIT_COUNT
	.align		4
        /*004c*/ 	.byte	0x02, 0x4a
	.zero		1
	.zero		1


	//----- nvinfo : EIATTR_SYSCALL_OFFSETS
	.align		4
        /*0050*/ 	.byte	0x04, 0x46
        /*0052*/ 	.short	(.L_54 - .L_53)


	//   ....[0]....
.L_53:
        /*0054*/ 	.word	0x00000200


	//   ....[1]....
        /*0058*/ 	.word	0x00000370


	//----- nvinfo : EIATTR_EXIT_INSTR_OFFSETS
	.align		4
.L_54:
        /*005c*/ 	.byte	0x04, 0x1c
        /*005e*/ 	.short	(.L_56 - .L_55)


	//   ....[0]....
.L_55:
        /*0060*/ 	.word	0x00000380


	//----- nvinfo : EIATTR_CRS_STACK_SIZE
	.align		4
.L_56:
        /*0064*/ 	.byte	0x04, 0x1e
        /*0066*/ 	.short	(.L_58 - .L_57)
.L_57:
        /*0068*/ 	.word	0x00000000


	//----- nvinfo : EIATTR_CBANK_PARAM_SIZE
	.align		4
.L_58:
        /*006c*/ 	.byte	0x03, 0x19
        /*006e*/ 	.short	0x0010


	//----- nvinfo : EIATTR_PARAM_CBANK
	.align		4
        /*0070*/ 	.byte	0x04, 0x0a
        /*0072*/ 	.short	(.L_60 - .L_59)
	.align		4
.L_59:
        /*0074*/ 	.word	index@(.nv.constant0._Z14InitializationiiPf)
        /*0078*/ 	.short	0x0380
        /*007a*/ 	.short	0x0010


	//----- nvinfo : EIATTR_SW_WAR
	.align		4
.L_60:
        /*007c*/ 	.byte	0x04, 0x36
        /*007e*/ 	.short	(.L_62 - .L_61)
.L_61:
        /*0080*/ 	.word	0x00000008
.L_62:


//--------------------- .nv.info._Z4InitiPf       --------------------------
	.section	.nv.info._Z4InitiPf,"",@"SHT_CUDA_INFO"
	.sectionflags	@""
	.align	4


	//----- nvinfo : EIATTR_CUDA_API_VERSION
	.align		4
        /*0000*/ 	.byte	0x04, 0x37
        /*0002*/ 	.short	(.L_64 - .L_63)
.L_63:
        /*0004*/ 	.word	0x00000082


	//----- nvinfo : EIATTR_KPARAM_INFO
	.align		4
.L_64:
        /*0008*/ 	.byte	0x04, 0x17
        /*000a*/ 	.short	(.L_66 - .L_65)
.L_65:
        /*000c*/ 	.word	0x00000000
        /*0010*/ 	.short	0x0001
        /*0012*/ 	.short	0x0008
        /*0014*/ 	.byte	0x00, 0xf5, 0x21, 0x00


	//----- nvinfo : EIATTR_KPARAM_INFO
	.align		4
.L_66:
        /*0018*/ 	.byte	0x04, 0x17
        /*001a*/ 	.short	(.L_68 - .L_67)
.L_67:
        /*001c*/ 	.word	0x00000000
        /*0020*/ 	.short	0x0000
        /*0022*/ 	.short	0x0000
        /*0024*/ 	.byte	0x00, 0xf0, 0x11, 0x00


	//----- nvinfo : EIATTR_SPARSE_MMA_MASK
	.align		4
.L_68:
        /*0028*/ 	.byte	0x03, 0x50
        /*002a*/ 	.short	0x0000


	//----- nvinfo : EIATTR_MAXREG_COUNT
	.align		4
        /*002c*/ 	.byte	0x03, 0x1b
        /*002e*/ 	.short	0x00ff


	//----- nvinfo : EIATTR_EXTERNS
	.align		4
        /*0030*/ 	.byte	0x04, 0x0f
        /*0032*/ 	.short	(.L_70 - .L_69)


	//   ....[0]....
	.align		4
.L_69:
        /*0034*/ 	.word	index@(vprintf)


	//----- nvinfo : EIATTR_MERCURY_ISA_VERSION
	.align		4
.L_70:
        /*0038*/ 	.byte	0x03, 0x5f
        /*003a*/ 	.short	0x0101


	//----- nvinfo : EIATTR_VRC_CTA_INIT_COUNT
	.align		4
        /*003c*/ 	.byte	0x02, 0x4a
	.zero		1
	.zero		1


	//----- nvinfo : EIATTR_SYSCALL_OFFSETS
	.align		4
        /*0040*/ 	.byte	0x04, 0x46
        /*0042*/ 	.short	(.L_72 - .L_71)


	//   ....[0]....
.L_71:
        /*0044*/ 	.word	0x000001f0


	//----- nvinfo : EIATTR_EXIT_INSTR_OFFSETS
	.align		4
.L_72:
        /*0048*/ 	.byte	0x04, 0x1c
        /*004a*/ 	.short	(.L_74 - .L_73)


	//   ....[0]....
.L_73:
        /*004c*/ 	.word	0x00000200


	//----- nvinfo : EIATTR_CBANK_PARAM_SIZE
	.align		4
.L_74:
        /*0050*/ 	.byte	0x03, 0x19
        /*0052*/ 	.short	0x0010


	//----- nvinfo : EIATTR_PARAM_CBANK
	.align		4
        /*0054*/ 	.byte	0x04, 0x0a
        /*0056*/ 	.short	(.L_76 - .L_75)
	.align		4
.L_75:
        /*0058*/ 	.word	index@(.nv.constant0._Z4InitiPf)
        /*005c*/ 	.short	0x0380
        /*005e*/ 	.short	0x0010


	//----- nvinfo : EIATTR_SW_WAR
	.align		4
.L_76:
        /*0060*/ 	.byte	0x04, 0x36
        /*0062*/ 	.short	(.L_78 - .L_77)
.L_77:
        /*0064*/ 	.word	0x00000008
.L_78:


//--------------------- .nv.info._Z5Hellov        --------------------------
	.section	.nv.info._Z5Hellov,"",@"SHT_CUDA_INFO"
	.sectionflags	@""
	.align	4


	//----- nvinfo : EIATTR_CUDA_API_VERSION
	.align		4
        /*0000*/ 	.byte	0x04, 0x37
        /*0002*/ 	.short	(.L_80 - .L_79)
.L_79:
        /*0004*/ 	.word	0x00000082


	//----- nvinfo : EIATTR_SPARSE_MMA_MASK
	.align		4
.L_80:
        /*0008*/ 	.byte	0x03, 0x50
        /*000a*/ 	.short	0x0000


	//----- nvinfo : EIATTR_MAXREG_COUNT
	.align		4
        /*000c*/ 	.byte	0x03, 0x1b
        /*000e*/ 	.short	0x00ff


	//----- nvinfo : EIATTR_EXTERNS
	.align		4
        /*0010*/ 	.byte	0x04, 0x0f
        /*0012*/ 	.short	(.L_82 - .L_81)


	//   ....[0]....
	.align		4
.L_81:
        /*0014*/ 	.word	index@(vprintf)


	//----- nvinfo : EIATTR_MERCURY_ISA_VERSION
	.align		4
.L_82:
        /*0018*/ 	.byte	0x03, 0x5f
        /*001a*/ 	.short	0x0101


	//----- nvinfo : EIATTR_VRC_CTA_INIT_COUNT
	.align		4
        /*001c*/ 	.byte	0x02, 0x4a
	.zero		1
	.zero		1


	//----- nvinfo : EIATTR_SYSCALL_OFFSETS
	.align		4
        /*0020*/ 	.byte	0x04, 0x46
        /*0022*/ 	.short	(.L_84 - .L_83)


	//   ....[0]....
.L_83:
        /*0024*/ 	.word	0x00000150


	//----- nvinfo : EIATTR_EXIT_INSTR_OFFSETS
	.align		4
.L_84:
        /*0028*/ 	.byte	0x04, 0x1c
        /*002a*/ 	.short	(.L_86 - .L_85)


	//   ....[0]....
.L_85:
        /*002c*/ 	.word	0x00000160


	//----- nvinfo : EIATTR_SW_WAR
	.align		4
.L_86:
        /*0030*/ 	.byte	0x04, 0x36
        /*0032*/ 	.short	(.L_88 - .L_87)
.L_87:
        /*0034*/ 	.word	0x00000008
.L_88:


//--------------------- .nv.callgraph             --------------------------
	.section	.nv.callgraph,"",@"SHT_CUDA_CALLGRAPH"
	.align	4
	.sectionentsize	8
	.align		4
        /*0000*/ 	.word	0x00000000
	.align		4
        /*0004*/ 	.word	0xffffffff
	.align		4
        /*0008*/ 	.word	index@(_Z14InitializationiiPf)
	.align		4
        /*000c*/ 	.word	index@(vprintf)
	.align		4
        /*0010*/ 	.word	index@(_Z4InitiPf)
	.align		4
        /*0014*/ 	.word	index@(vprintf)
	.align		4
        /*0018*/ 	.word	index@(_Z5Hellov)
	.align		4
        /*001c*/ 	.word	index@(vprintf)
	.align		4
        /*0020*/ 	.word	0x00000000
	.align		4
        /*0024*/ 	.word	0xfffffffe
	.align		4
        /*0028*/ 	.word	0x00000000
	.align		4
        /*002c*/ 	.word	0xfffffffd
	.align		4
        /*0030*/ 	.word	0x00000000
	.align		4
        /*0034*/ 	.word	0xfffffffc


//--------------------- .nv.constant4             --------------------------
	.section	.nv.constant4,"a",@progbits
	.align	8
	.align		8
.nv.constant4:
        /*0000*/ 	.dword	$str
	.align		8
        /*0008*/ 	.dword	$str$1
	.align		8
        /*0010*/ 	.dword	$str$2
	.align		8
        /*0018*/ 	.dword	vprintf


//--------------------- .text._Z7LaplaceiPfS_     --------------------------
	.section	.text._Z7LaplaceiPfS_,"ax",@progbits
	.align	128
        .global         _Z7LaplaceiPfS_
        .type           _Z7LaplaceiPfS_,@function
        .size           _Z7LaplaceiPfS_,(.L_x_12 - _Z7LaplaceiPfS_)
        .other          _Z7LaplaceiPfS_,@"STO_CUDA_ENTRY STV_DEFAULT"
_Z7LaplaceiPfS_:
.text._Z7LaplaceiPfS_:
[----:B------:R-:W-:Y:S01]  /*0000*/  LDC R1, c[0x0][0x37c] ;  /* 0x0000df00ff017b82 */ /* 0x000fe20000000800 */
[----:B------:R-:W0:Y:S07]  /*0010*/  S2R R0, SR_TID.Z ;  /* 0x0000000000007919 */ /* 0x000e2e0000002300 */
[----:B------:R-:W1:Y:S01]  /*0020*/  LDC R3, c[0x0][0x380] ;  /* 0x0000e000ff037b82 */ /* 0x000e620000000800 */
[----:B------:R-:W2:Y:S01]  /*0030*/  LDCU UR4, c[0x0][0x360] ;  /* 0x00006c00ff0477ac */ /* 0x000ea20008000800 */
[----:B------:R-:W0:Y:S01]  /*0040*/  S2R R5, SR_TID.Y ;  /* 0x0000000000057919 */ /* 0x000e220000002200 */
[----:B------:R-:W0:Y:S01]  /*0050*/  LDCU UR5, c[0x0][0x364] ;  /* 0x00006c80ff0577ac */ /* 0x000e220008000800 */
[----:B------:R-:W2:Y:S01]  /*0060*/  S2R R7, SR_TID.X ;  /* 0x0000000000077919 */ /* 0x000ea20000002100 */
[----:B-1----:R-:W-:-:S02]  /*0070*/  IMAD R2, R3, R3, RZ ;  /* 0x0000000303027224 */ /* 0x002fc400078e02ff */
[----:B0-----:R-:W-:-:S04]  /*0080*/  IMAD R0, R0, UR5, R5 ;  /* 0x0000000500007c24 */ /* 0x001fc8000f8e0205 */
[----:B--2---:R-:W-:-:S05]  /*0090*/  IMAD R0, R0, UR4, R7 ;  /* 0x0000000400007c24 */ /* 0x004fca000f8e0207 */
[----:B------:R-:W-:-:S13]  /*00a0*/  ISETP.GE.U32.AND P0, PT, R0, R2, PT ;  /* 0x000000020000720c */ /* 0x000fda0003f06070 */
[----:B------:R-:W-:Y:S05]  /*00b0*/  @P0 EXIT ;  /* 0x000000000000094d */ /* 0x000fea0003800000 */
[----:B------:R-:W-:Y:S01]  /*00c0*/  IABS R8, R3 ;  /* 0x0000000300087213 */ /* 0x000fe20000000000 */
[----:B------:R-:W0:Y:S01]  /*00d0*/  LDCU.64 UR4, c[0x0][0x358] ;  /* 0x00006b00ff0477ac */ /* 0x000e220008000a00 */
[----:B------:R-:W-:Y:S02]  /*00e0*/  IABS R9, R0 ;  /* 0x0000000000097213 */ /* 0x000fe40000000000 */
[----:B------:R-:W1:Y:S01]  /*00f0*/  I2F.RP R6, R8 ;  /* 0x0000000800067306 */ /* 0x000e620000209400 */
[----:B------:R-:W-:-:S07]  /*0100*/  ISETP.GE.AND P2, PT, R0, RZ, PT ;  /* 0x000000ff0000720c */ /* 0x000fce0003f46270 */
[----:B-1----:R-:W1:Y:S02]  /*0110*/  MUFU.RCP R6, R6 ;  /* 0x0000000600067308 */ /* 0x002e640000001000 */
[----:B-1----:R-:W-:-:S06]  /*0120*/  IADD3 R4, PT, PT, R6, 0xffffffe, RZ ;  /* 0x0ffffffe06047810 */ /* 0x002fcc0007ffe0ff */
[----:B------:R1:W2:Y:S02]  /*0130*/  F2I.FTZ.U32.TRUNC.NTZ R5, R4 ;  /* 0x0000000400057305 */ /* 0x0002a4000021f000 */
[----:B-1----:R-:W-:Y:S01]  /*0140*/  IMAD.MOV.U32 R4, RZ, RZ, RZ ;  /* 0x000000ffff047224 */ /* 0x002fe200078e00ff */
[----:B--2---:R-:W-:-:S05]  /*0150*/  IADD3 R7, PT, PT, RZ, -R5, RZ ;  /* 0x80000005ff077210 */ /* 0x004fca0007ffe0ff */
[----:B------:R-:W-:-:S04]  /*0160*/  IMAD R7, R7, R8, RZ ;  /* 0x0000000807077224 */ /* 0x000fc800078e02ff */
[----:B------:R-:W-:Y:S01]  /*0170*/  IMAD.HI.U32 R5, R5, R7, R4 ;  /* 0x0000000705057227 */ /* 0x000fe200078e0004 */
[----:B------:R-:W-:-:S05]  /*0180*/  MOV R7, R9 ;  /* 0x0000000900077202 */ /* 0x000fca0000000f00 */
[----:B------:R-:W-:-:S04]  /*0190*/  IMAD.HI.U32 R5, R5, R7, RZ ;  /* 0x0000000705057227 */ /* 0x000fc800078e00ff */
[----:B------:R-:W-:-:S04]  /*01a0*/  IMAD.MOV R5, RZ, RZ, -R5 ;  /* 0x000000ffff057224 */ /* 0x000fc800078e0a05 */
[----:B------:R-:W-:Y:S01]  /*01b0*/  IMAD R5, R8, R5, R7 ;  /* 0x0000000508057224 */ /* 0x000fe200078e0207 */
[----:B------:R-:W-:-:S04]  /*01c0*/  IADD3 R7, PT, PT, R2, -R3, RZ ;  /* 0x8000000302077210 */ /* 0x000fc80007ffe0ff */
[----:B------:R-:W-:-:S13]  /*01d0*/  ISETP.GT.U32.AND P0, PT, R8, R5, PT ;  /* 0x000000050800720c */ /* 0x000fda0003f04070 */
[----:B------:R-:W-:Y:S02]  /*01e0*/  @!P0 IADD3 R5, PT, PT, R5, -R8, RZ ;  /* 0x8000000805058210 */ /* 0x000fe40007ffe0ff */
[----:B------:R-:W-:Y:S02]  /*01f0*/  ISETP.NE.AND P0, PT, R3, RZ, PT ;  /* 0x000000ff0300720c */ /* 0x000fe40003f05270 */
[----:B------:R-:W-:-:S13]  /*0200*/  ISETP.GT.U32.AND P1, PT, R8, R5, PT ;  /* 0x000000050800720c */ /* 0x000fda0003f24070 */
[----:B------:R-:W-:-:S05]  /*0210*/  @!P1 IMAD.IADD R5, R5, 0x1, -R8 ;  /* 0x0000000105059824 */ /* 0x000fca00078e0a08 */
[----:B------:R-:W-:Y:S02]  /*0220*/  @!P2 IADD3 R5, PT, PT, -R5, RZ, RZ ;  /* 0x000000ff0505a210 */ /* 0x000fe40007ffe1ff */
[----:B------:R-:W-:-:S04]  /*0230*/  @!P0 LOP3.LUT R5, RZ, R3, RZ, 0x33, !PT ;  /* 0x00000003ff058212 */ /* 0x000fc800078e33ff */
[C---:B------:R-:W-:Y:S02]  /*0240*/  ISETP.NE.AND P0, PT, R5.reuse, RZ, PT ;  /* 0x000000ff0500720c */ /* 0x040fe40003f05270 */
[----:B------:R-:W-:Y:S01]  /*0250*/  ISETP.GE.U32.AND P1, PT, R5, R2, PT ;  /* 0x000000020500720c */ /* 0x000fe20003f26070 */
[----:B------:R-:W-:Y:S01]  /*0260*/  VIADD R2, R3, 0xffffffff ;  /* 0xffffffff03027836 */ /* 0x000fe20000000000 */
[----:B------:R-:W-:-:S04]  /*0270*/  ISETP.GE.AND P0, PT, R0, R3, P0 ;  /* 0x000000030000720c */ /* 0x000fc80000706270 */
[----:B------:R-:W-:Y:S02]  /*0280*/  ISETP.LT.OR P1, PT, R5, R2, P1 ;  /* 0x000000020500720c */ /* 0x000fe40000f21670 */
[----:B------:R-:W-:-:S13]  /*0290*/  ISETP.LT.AND P0, PT, R0, R7, P0 ;  /* 0x000000070000720c */ /* 0x000fda0000701270 */
[----:B0-----:R-:W-:Y:S05]  /*02a0*/  @P0 BRA P1, `(.L_x_0) ;  /* 0x00000000001c0947 */ /* 0x001fea0000800000 */
[----:B------:R-:W0:Y:S08]  /*02b0*/  LDC.64 R2, c[0x0][0x388] ;  /* 0x0000e200ff027b82 */ /* 0x000e300000000a00 */
[----:B------:R-:W1:Y:S01]  /*02c0*/  LDC.64 R4, c[0x0][0x390] ;  /* 0x0000e400ff047b82 */ /* 0x000e620000000a00 */
[----:B0-----:R-:W-:-:S06]  /*02d0*/  IMAD.WIDE.U32 R2, R0, 0x4, R2 ;  /* 0x0000000400027825 */ /* 0x001fcc00078e0002 */
[----:B------:R-:W2:Y:S01]  /*02e0*/  LDG.E R3, desc[UR4][R2.64] ;  /* 0x0000000402037981 */ /* 0x000ea2000c1e1900 */
[----:B-1----:R-:W-:-:S05]  /*02f0*/  IMAD.WIDE.U32 R4, R0, 0x4, R4 ;  /* 0x0000000400047825 */ /* 0x002fca00078e0004 */
[----:B--2---:R-:W-:Y:S01]  /*0300*/  STG.E desc[UR4][R4.64], R3 ;  /* 0x0000000304007986 */ /* 0x004fe2000c101904 */
[----:B------:R-:W-:Y:S05]  /*0310*/  EXIT ;  /* 0x000000000000794d */ /* 0x000fea0003800000 */
.L_x_0:
[----:B------:R-:W0:Y:S01]  /*0320*/  LDC.64 R6, c[0x0][0x388] ;  /* 0x0000e200ff067b82 */ /* 0x000e220000000a00 */
[CC--:B------:R-:W-:Y:S02]  /*0330*/  IADD3 R5, PT, PT, R0.reuse, -R3.reuse, RZ ;  /* 0x8000000300057210 */ /* 0x0c0fe40007ffe0ff */
[----:B------:R-:W-:-:S03]  /*0340*/  IADD3 R9, PT, PT, R0, R3, RZ ;  /* 0x0000000300097210 */ /* 0x000fc60007ffe0ff */
[----:B0-----:R-:W-:-:S04]  /*0350*/  IMAD.WIDE R4, R5, 0x4, R6 ;  /* 0x0000000405047825 */ /* 0x001fc800078e0206 */
[----:B------:R-:W-:Y:S02]  /*0360*/  IMAD.WIDE R6, R9, 0x4, R6 ;  /* 0x0000000409067825 */ /* 0x000fe400078e0206 */
[----:B------:R-:W0:Y:S02]  /*0370*/  LDC.64 R8, c[0x0][0x390] ;  /* 0x0000e400ff087b82 */ /* 0x000e240000000a00 */
[----:B------:R-:W-:Y:S02]  /*0380*/  IMAD.WIDE R2, R3, 0x4, R4 ;  /* 0x0000000403027825 */ /* 0x000fe400078e0204 */
[----:B------:R-:W2:Y:S04]  /*0390*/  LDG.E R7, desc[UR4][R6.64] ;  /* 0x0000000406077981 */ /* 0x000ea8000c1e1900 */
[----:B------:R-:W2:Y:S04]  /*03a0*/  LDG.E R4, desc[UR4][R4.64] ;  /* 0x0000000404047981 */ /* 0x000ea8000c1e1900 */
[----:B------:R-:W3:Y:S04]  /*03b0*/  LDG.E R11, desc[UR4][R2.64+-0x4] ;  /* 0xfffffc04020b7981 */ /* 0x000ee8000c1e1900 */
[----:B------:R-:W4:Y:S01]  /*03c0*/  LDG.E R13, desc[UR4][R2.64+0x4] ;  /* 0x00000404020d7981 */ /* 0x000f22000c1e1900 */
[----:B0-----:R-:W-:-:S04]  /*03d0*/  IMAD.WIDE.U32 R8, R0, 0x4, R8 ;  /* 0x0000000400087825 */ /* 0x001fc800078e0008 */
[----:B--2---:R-:W-:-:S04]  /*03e0*/  FADD R10, R4, R7 ;  /* 0x00000007040a7221 */ /* 0x004fc80000000000 */
[----:B---3--:R-:W-:-:S04]  /*03f0*/  FADD R10, R10, R11 ;  /* 0x0000000b0a0a7221 */ /* 0x008fc80000000000 */
[----:B----4-:R-:W-:-:S04]  /*0400*/  FADD R10, R10, R13 ;  /* 0x0000000d0a0a7221 */ /* 0x010fc80000000000 */
[----:B------:R-:W-:-:S05]  /*0410*/  FMUL R11, R10, 0.25 ;  /* 0x3e8000000a0b7820 */ /* 0x000fca0000400000 */
[----:B------:R-:W-:Y:S01]  /*0420*/  STG.E desc[UR4][R8.64], R11 ;  /* 0x0000000b08007986 */ /* 0x000fe2000c101904 */
[----:B------:R-:W-:Y:S05]  /*0430*/  EXIT ;  /* 0x000000000000794d */ /* 0x000fea0003800000 */
.L_x_1:
[----:B------:R-:W-:-:S00]  /*0440*/  BRA `(.L_x_1) ;  /* 0xfffffffc00fc7947 */ /* 0x000fc0000383ffff */
[----:B------:R-:W-:-:S00]  /*0450*/  NOP ;  /* 0x0000000000007918 */ /* 0x000fc00000000000 */
        /* <DEDUP_REMOVED lines=10> */
.L_x_12:


//--------------------- .text._Z14InitializationiiPf --------------------------
	.section	.text._Z14InitializationiiPf,"ax",@progbits
	.align	128
        .global         _Z14InitializationiiPf
        .type           _Z14InitializationiiPf,@function
        .size           _Z14InitializationiiPf,(.L_x_13 - _Z14InitializationiiPf)
        .other          _Z14InitializationiiPf,@"STO_CUDA_ENTRY STV_DEFAULT"
_Z14InitializationiiPf:
.text._Z14InitializationiiPf:
[----:B------:R-:W0:Y:S01]  /*0000*/  LDC R1, c[0x0][0x37c] ;  /* 0x0000df00ff017b82 */ /* 0x000e220000000800 */
[----:B------:R-:W1:Y:S01]  /*0010*/  S2R R18, SR_TID.Z ;  /* 0x0000000000127919 */ /* 0x000e620000002300 */
[----:B------:R-:W2:Y:S01]  /*0020*/  LDCU UR5, c[0x0][0x2fc] ;  /* 0x00005f80ff0577ac */ /* 0x000ea20008000800 */
[----:B0-----:R-:W-:Y:S01]  /*0030*/  VIADD R1, R1, 0xfffffff0 ;  /* 0xfffffff001017836 */ /* 0x001fe20000000000 */
[----:B------:R-:W-:Y:S01]  /*0040*/  BSSY.RECONVERGENT B6, `(.L_x_2) ;  /* 0x0000029000067945 */ /* 0x000fe20003800200 */
[----:B------:R-:W1:Y:S01]  /*0050*/  S2R R17, SR_TID.Y ;  /* 0x0000000000117919 */ /* 0x000e620000002200 */
[----:B------:R-:W0:Y:S01]  /*0060*/  LDCU UR6, c[0x0][0x360] ;  /* 0x00006c00ff0677ac */ /* 0x000e220008000800 */
[----:B------:R-:W0:Y:S01]  /*0070*/  S2R R16, SR_TID.X ;  /* 0x0000000000107919 */ /* 0x000e220000002100 */
[----:B------:R-:W1:Y:S01]  /*0080*/  LDCU UR7, c[0x0][0x364] ;  /* 0x00006c80ff0777ac */ /* 0x000e620008000800 */
[----:B------:R-:W3:Y:S01]  /*0090*/  LDCU UR8, c[0x0][0x380] ;  /* 0x00007000ff0877ac */ /* 0x000ee20008000800 */
[----:B------:R-:W4:Y:S02]  /*00a0*/  LDCU UR4, c[0x0][0x2f8] ;  /* 0x00005f00ff0477ac */ /* 0x000f240008000800 */
[----:B----4-:R-:W-:Y:S01]  /*00b0*/  IADD3 R24, P1, PT, R1, UR4, RZ ;  /* 0x0000000401187c10 */ /* 0x010fe2000ff3e0ff */
[----:B-1----:R-:W-:-:S04]  /*00c0*/  IMAD R19, R18, UR7, R17 ;  /* 0x0000000712137c24 */ /* 0x002fc8000f8e0211 */
[----:B0-----:R-:W-:Y:S02]  /*00d0*/  IMAD R19, R19, UR6, R16 ;  /* 0x0000000613137c24 */ /* 0x001fe4000f8e0210 */
[----:B--2---:R-:W-:-:S03]  /*00e0*/  IMAD.X R2, RZ, RZ, UR5, P1 ;  /* 0x00000005ff027e24 */ /* 0x004fc600088e06ff */
[----:B---3--:R-:W-:-:S13]  /*00f0*/  ISETP.GE.AND P0, PT, R19, UR8, PT ;  /* 0x0000000813007c0c */ /* 0x008fda000bf06270 */
[----:B------:R-:W-:Y:S05]  /*0100*/  @P0 BRA `(.L_x_3) ;  /* 0x0000000000700947 */ /* 0x000fea0003800000 */
[----:B------:R-:W0:Y:S01]  /*0110*/  LDCU UR4, c[0x0][0x384] ;  /* 0x00007080ff0477ac */ /* 0x000e220008000800 */
[----:B------:R-:W1:Y:S01]  /*0120*/  LDC.64 R22, c[0x0][0x358] ;  /* 0x0000d600ff167b82 */ /* 0x000e620000000a00 */
[----:B0-----:R-:W-:-:S06]  /*0130*/  UIADD3 UR4, UPT, UPT, UR4, -0x2, URZ ;  /* 0xfffffffe04047890 */ /* 0x001fcc000fffe0ff */
[----:B------:R-:W-:-:S04]  /*0140*/  ISETP.GT.AND P0, PT, R19, UR4, PT ;  /* 0x0000000413007c0c */ /* 0x000fc8000bf04270 */
[----:B------:R-:W-:-:S13]  /*0150*/  ISETP.EQ.OR P0, PT, R19, RZ, P0 ;  /* 0x000000ff1300720c */ /* 0x000fda0000702670 */
[----:B------:R-:W-:Y:S05]  /*0160*/  @P0 BRA `(.L_x_4) ;  /* 0x0000000000440947 */ /* 0x000fea0003800000 */
[----:B------:R-:W-:Y:S01]  /*0170*/  MOV R0, 0x18 ;  /* 0x0000001800007802 */ /* 0x000fe20000000f00 */
[----:B------:R0:W-:Y:S01]  /*0180*/  STL.128 [R1], R16 ;  /* 0x0000001001007387 */ /* 0x0001e20000100c00 */
[----:B------:R-:W2:Y:S01]  /*0190*/  LDCU.64 UR4, c[0x4][URZ] ;  /* 0x01000000ff0477ac */ /* 0x000ea20008000a00 */
[----:B------:R-:W-:Y:S01]  /*01a0*/  IMAD.MOV.U32 R6, RZ, RZ, R24 ;  /* 0x000000ffff067224 */ /* 0x000fe200078e0018 */
[----:B------:R0:W3:Y:S01]  /*01b0*/  LDC.64 R8, c[0x4][R0] ;  /* 0x0100000000087b82 */ /* 0x0000e20000000a00 */
[----:B------:R-:W-:Y:S02]  /*01c0*/  IMAD.MOV.U32 R7, RZ, RZ, R2 ;  /* 0x000000ffff077224 */ /* 0x000fe400078e0002 */
[----:B--2---:R-:W-:Y:S01]  /*01d0*/  IMAD.U32 R4, RZ, RZ, UR4 ;  /* 0x00000004ff047e24 */ /* 0x004fe2000f8e00ff */
[----:B0-----:R-:W-:-:S07]  /*01e0*/  MOV R5, UR5 ;  /* 0x0000000500057c02 */ /* 0x001fce0008000f00 */
[----:B------:R-:W-:-:S07]  /*01f0*/  LEPC R20, `(.L_x_5) ;  /* 0x000000001014794e */ /* 0x000fce0000000000 */
[----:B-1-3--:R-:W-:Y:S05]  /*0200*/  CALL.ABS.NOINC R8 ;  /* 0x0000000008007343 */ /* 0x00afea0003c00000 */
.L_x_5:
[----:B------:R-:W0:Y:S01]  /*0210*/  LDC.64 R4, c[0x0][0x388] ;  /* 0x0000e200ff047b82 */ /* 0x000e220000000a00 */
[----:B------:R-:W-:Y:S01]  /*0220*/  R2UR UR4, R22 ;  /* 0x00000000160472ca */ /* 0x000fe200000e0000 */
[----:B------:R-:W-:Y:S01]  /*0230*/  HFMA2 R3, -RZ, RZ, 1.875, 0 ;  /* 0x3f800000ff037431 */ /* 0x000fe200000001ff */
[----:B------:R-:W-:Y:S01]  /*0240*/  R2UR UR5, R23 ;  /* 0x00000000170572ca */ /* 0x000fe200000e0000 */
[----:B0-----:R-:W-:-:S12]  /*0250*/  IMAD.WIDE.U32 R4, R19, 0x4, R4 ;  /* 0x0000000413047825 */ /* 0x001fd800078e0004 */
[----:B------:R0:W-:Y:S01]  /*0260*/  STG.E desc[UR4][R4.64], R3 ;  /* 0x0000000304007986 */ /* 0x0001e2000c101904 */
[----:B------:R-:W-:Y:S05]  /*0270*/  BRA `(.L_x_3) ;  /* 0x0000000000147947 */ /* 0x000fea0003800000 */
.L_x_4:
[----:B------:R-:W0:Y:S01]  /*0280*/  LDC.64 R4, c[0x0][0x388] ;  /* 0x0000e200ff047b82 */ /* 0x000e220000000a00 */
[----:B-1----:R-:W-:Y:S02]  /*0290*/  R2UR UR4, R22 ;  /* 0x00000000160472ca */ /* 0x002fe400000e0000 */
[----:B------:R-:W-:Y:S01]  /*02a0*/  R2UR UR5, R23 ;  /* 0x00000000170572ca */ /* 0x000fe200000e0000 */
[----:B0-----:R-:W-:-:S12]  /*02b0*/  IMAD.WIDE.U32 R4, R19, 0x4, R4 ;  /* 0x0000000413047825 */ /* 0x001fd800078e0004 */
[----:B------:R1:W-:Y:S02]  /*02c0*/  STG.E desc[UR4][R4.64], RZ ;  /* 0x000000ff04007986 */ /* 0x0003e4000c101904 */
.L_x_3:
[----:B------:R-:W-:Y:S05]  /*02d0*/  BSYNC.RECONVERGENT B6 ;  /* 0x0000000000067941 */ /* 0x000fea0003800200 */
.L_x_2:
[----:B------:R-:W-:Y:S01]  /*02e0*/  MOV R0, 0x18 ;  /* 0x0000001800007802 */ /* 0x000fe20000000f00 */
[----:B------:R2:W-:Y:S01]  /*02f0*/  STL.128 [R1], R16 ;  /* 0x0000001001007387 */ /* 0x0005e20000100c00 */
[----:B------:R-:W0:Y:S01]  /*0300*/  LDCU.64 UR4, c[0x4][0x10] ;  /* 0x01000200ff0477ac */ /* 0x000e220008000a00 */
[----:B------:R-:W-:Y:S01]  /*0310*/  MOV R6, R24 ;  /* 0x0000001800067202 */ /* 0x000fe20000000f00 */
[----:B------:R2:W3:Y:S01]  /*0320*/  LDC.64 R8, c[0x4][R0] ;  /* 0x0100000000087b82 */ /* 0x0004e20000000a00 */
[----:B------:R-:W-:Y:S02]  /*0330*/  IMAD.MOV.U32 R7, RZ, RZ, R2 ;  /* 0x000000ffff077224 */ /* 0x000fe400078e0002 */
[----:B01----:R-:W-:Y:S02]  /*0340*/  IMAD.U32 R4, RZ, RZ, UR4 ;  /* 0x00000004ff047e24 */ /* 0x003fe4000f8e00ff */
[----:B--2---:R-:W-:-:S07]  /*0350*/  IMAD.U32 R5, RZ, RZ, UR5 ;  /* 0x00000005ff057e24 */ /* 0x004fce000f8e00ff */
[----:B------:R-:W-:-:S07]  /*0360*/  LEPC R20, `(.L_x_6) ;  /* 0x000000001014794e */ /* 0x000fce0000000000 */
[----:B---3--:R-:W-:Y:S05]  /*0370*/  CALL.ABS.NOINC R8 ;  /* 0x0000000008007343 */ /* 0x008fea0003c00000 */
.L_x_6:
[----:B------:R-:W-:Y:S05]  /*0380*/  EXIT ;  /* 0x000000000000794d */ /* 0x000fea0003800000 */
.L_x_7:
        /* <DEDUP_REMOVED lines=15> */
.L_x_13:


//--------------------- .text._Z4InitiPf          --------------------------
	.section	.text._Z4InitiPf,"ax",@progbits
	.align	128
        .global         _Z4InitiPf
        .type           _Z4InitiPf,@function
        .size           _Z4InitiPf,(.L_x_14 - _Z4InitiPf)
        .other          _Z4InitiPf,@"STO_CUDA_ENTRY STV_DEFAULT"
_Z4InitiPf:
.text._Z4InitiPf:
[----:B------:R-:W0:Y:S01]  /*0000*/  LDC R1, c[0x0][0x37c] ;  /* 0x0000df00ff017b82 */ /* 0x000e220000000800 */
[----:B------:R-:W1:Y:S01]  /*0010*/  S2R R12, SR_TID.Z ;  /* 0x00000000000c7919 */ /* 0x000e620000002300 */
[----:B------:R-:W2:Y:S01]  /*0020*/  LDCU UR7, c[0x0][0x2fc] ;  /* 0x00005f80ff0777ac */ /* 0x000ea20008000800 */
[----:B------:R-:W-:Y:S01]  /*0030*/  MOV R10, 0x18 ;  /* 0x00000018000a7802 */ /* 0x000fe20000000f00 */
[----:B0-----:R-:W-:Y:S01]  /*0040*/  VIADD R1, R1, 0xffffffe8 ;  /* 0xffffffe801017836 */ /* 0x001fe20000000000 */
[----:B------:R-:W1:Y:S01]  /*0050*/  S2R R5, SR_TID.Y ;  /* 0x0000000000057919 */ /* 0x000e620000002200 */
[----:B------:R-:W0:Y:S01]  /*0060*/  LDCU UR4, c[0x0][0x360] ;  /* 0x00006c00ff0477ac */ /* 0x000e220008000800 */
[----:B------:R-:W0:Y:S01]  /*0070*/  S2R R4, SR_TID.X ;  /* 0x0000000000047919 */ /* 0x000e220000002100 */
[----:B------:R-:W1:Y:S01]  /*0080*/  LDCU UR5, c[0x0][0x364] ;  /* 0x00006c80ff0577ac */ /* 0x000e620008000800 */
[----:B------:R-:W3:Y:S01]  /*0090*/  LDC.64 R10, c[0x4][R10] ;  /* 0x010000000a0a7b82 */ /* 0x000ee20000000a00 */
[----:B------:R-:W4:Y:S01]  /*00a0*/  LDCU UR6, c[0x0][0x380] ;  /* 0x00007000ff0677ac */ /* 0x000f220008000800 */
[----:B------:R-:W5:Y:S01]  /*00b0*/  LDCU.64 UR8, c[0x4][0x8] ;  /* 0x01000100ff0877ac */ /* 0x000f620008000a00 */
[----:B-1----:R-:W-:-:S04]  /*00c0*/  IMAD R3, R12, UR5, R5 ;  /* 0x000000050c037c24 */ /* 0x002fc8000f8e0205 */
[----:B0-----:R-:W-:Y:S01]  /*00d0*/  IMAD R2, R3, UR4, R4 ;  /* 0x0000000403027c24 */ /* 0x001fe2000f8e0204 */
[----:B------:R-:W0:Y:S01]  /*00e0*/  LDCU.64 UR4, c[0x0][0x358] ;  /* 0x00006b00ff0477ac */ /* 0x000e220008000a00 */
[----:B------:R5:W-:Y:S02]  /*00f0*/  STL.64 [R1+0x8], R4 ;  /* 0x0000080401007387 */ /* 0x000be40000100a00 */
[----:B------:R-:W-:Y:S01]  /*0100*/  IMAD.MOV.U32 R3, RZ, RZ, R2 ;  /* 0x000000ffff037224 */ /* 0x000fe200078e0002 */
[----:B----4-:R-:W-:Y:S01]  /*0110*/  ISETP.GE.AND P0, PT, R2, UR6, PT ;  /* 0x0000000602007c0c */ /* 0x010fe2000bf06270 */
[----:B------:R-:W1:Y:S01]  /*0120*/  LDCU UR6, c[0x0][0x2f8] ;  /* 0x00005f00ff0677ac */ /* 0x000e620008000800 */
[----:B------:R-:W-:Y:S02]  /*0130*/  MOV R13, R2 ;  /* 0x00000002000d7202 */ /* 0x000fe40000000f00 */
[----:B------:R4:W-:Y:S04]  /*0140*/  STL.64 [R1], R2 ;  /* 0x0000000201007387 */ /* 0x0009e80000100a00 */
[----:B------:R4:W-:Y:S01]  /*0150*/  STL.64 [R1+0x10], R12 ;  /* 0x0000100c01007387 */ /* 0x0009e20000100a00 */
[----:B-----5:R-:W-:Y:S01]  /*0160*/  IMAD.U32 R4, RZ, RZ, UR8 ;  /* 0x00000008ff047e24 */ /* 0x020fe2000f8e00ff */
[----:B------:R-:W-:-:S03]  /*0170*/  MOV R5, UR9 ;  /* 0x0000000900057c02 */ /* 0x000fc60008000f00 */
[----:B------:R-:W5:Y:S01]  /*0180*/  @!P0 LDC.64 R8, c[0x0][0x388] ;  /* 0x0000e200ff088b82 */ /* 0x000f620000000a00 */
[----:B------:R-:W-:Y:S01]  /*0190*/  @!P0 I2FP.F32.U32 R0, R2 ;  /* 0x0000000200008245 */ /* 0x000fe20000201000 */
[----:B-----5:R-:W-:-:S05]  /*01a0*/  @!P0 IMAD.WIDE.U32 R8, R2, 0x4, R8 ;  /* 0x0000000402088825 */ /* 0x020fca00078e0008 */
[----:B0-----:R4:W-:Y:S01]  /*01b0*/  @!P0 STG.E desc[UR4][R8.64], R0 ;  /* 0x0000000008008986 */ /* 0x0019e2000c101904 */
[----:B-1----:R-:W-:-:S05]  /*01c0*/  IADD3 R6, P0, PT, R1, UR6, RZ ;  /* 0x0000000601067c10 */ /* 0x002fca000ff1e0ff */
[----:B--23--:R-:W-:-:S08]  /*01d0*/  IMAD.X R7, RZ, RZ, UR7, P0 ;  /* 0x00000007ff077e24 */ /* 0x00cfd000080e06ff */
[----:B------:R-:W-:-:S07]  /*01e0*/  LEPC R20, `(.L_x_8) ;  /* 0x000000001014794e */ /* 0x000fce0000000000 */
[----:B----4-:R-:W-:Y:S05]  /*01f0*/  CALL.ABS.NOINC R10 ;  /* 0x000000000a007343 */ /* 0x010fea0003c00000 */
.L_x_8:
[----:B------:R-:W-:Y:S05]  /*0200*/  EXIT ;  /* 0x000000000000794d */ /* 0x000fea0003800000 */
.L_x_9:
        /* <DEDUP_REMOVED lines=15> */
.L_x_14:


//--------------------- .text._Z5Hellov           --------------------------
	.section	.text._Z5Hellov,"ax",@progbits
	.align	128
        .global         _Z5Hellov
        .type           _Z5Hellov,@function
        .size           _Z5Hellov,(.L_x_15 - _Z5Hellov)
        .other          _Z5Hellov,@"STO_CUDA_ENTRY STV_DEFAULT"
_Z5Hellov:
.text._Z5Hellov:
[----:B------:R-:W0:Y:S01]  /*0000*/  LDC R1, c[0x0][0x37c] ;  /* 0x0000df00ff017b82 */ /* 0x000e220000000800 */
[----:B------:R-:W1:Y:S01]  /*0010*/  S2R R10, SR_TID.Z ;  /* 0x00000000000a7919 */ /* 0x000e620000002300 */
[----:B------:R-:W2:Y:S01]  /*0020*/  LDCU UR5, c[0x0][0x2fc] ;  /* 0x00005f80ff0577ac */ /* 0x000ea20008000800 */
[----:B0-----:R-:W-:Y:S01]  /*0030*/  VIADD R1, R1, 0xfffffff0 ;  /* 0xfffffff001017836 */ /* 0x001fe20000000000 */
[----:B------:R-:W-:Y:S01]  /*0040*/  MOV R0, 0x18 ;  /* 0x0000001800007802 */ /* 0x000fe20000000f00 */
[----:B------:R-:W1:Y:S01]  /*0050*/  S2R R9, SR_TID.Y ;  /* 0x0000000000097919 */ /* 0x000e620000002200 */
[----:B------:R-:W0:Y:S01]  /*0060*/  LDCU UR4, c[0x0][0x360] ;  /* 0x00006c00ff0477ac */ /* 0x000e220008000800 */
[----:B------:R-:W0:Y:S01]  /*0070*/  S2R R8, SR_TID.X ;  /* 0x0000000000087919 */ /* 0x000e220000002100 */
[----:B------:R-:W1:Y:S02]  /*0080*/  LDCU UR6, c[0x0][0x364] ;  /* 0x00006c80ff0677ac */ /* 0x000e640008000800 */
[----:B-1----:R-:W-:Y:S01]  /*0090*/  IMAD R3, R10, UR6, R9 ;  /* 0x000000060a037c24 */ /* 0x002fe2000f8e0209 */
[----:B------:R-:W1:Y:S03]  /*00a0*/  LDCU.64 UR6, c[0x4][URZ] ;  /* 0x01000000ff0677ac */ /* 0x000e660008000a00 */
[----:B0-----:R-:W-:Y:S01]  /*00b0*/  IMAD R3, R3, UR4, R8 ;  /* 0x0000000403037c24 */ /* 0x001fe2000f8e0208 */
[----:B------:R-:W0:Y:S04]  /*00c0*/  LDCU UR4, c[0x0][0x2f8] ;  /* 0x00005f00ff0477ac */ /* 0x000e280008000800 */
[----:B------:R-:W-:-:S02]  /*00d0*/  IADD3 R11, PT, PT, R3, 0x1, RZ ;  /* 0x00000001030b7810 */ /* 0x000fc40007ffe0ff */
[----:B------:R3:W4:Y:S03]  /*00e0*/  LDC.64 R2, c[0x4][R0] ;  /* 0x0100000000027b82 */ /* 0x0007260000000a00 */
[----:B------:R3:W-:Y:S01]  /*00f0*/  STL.128 [R1], R8 ;  /* 0x0000000801007387 */ /* 0x0007e20000100c00 */
[----:B-1----:R-:W-:Y:S01]  /*0100*/  IMAD.U32 R4, RZ, RZ, UR6 ;  /* 0x00000006ff047e24 */ /* 0x002fe2000f8e00ff */
[----:B------:R-:W-:Y:S02]  /*0110*/  MOV R5, UR7 ;  /* 0x0000000700057c02 */ /* 0x000fe40008000f00 */
[----:B0-----:R-:W-:-:S05]  /*0120*/  IADD3 R6, P0, PT, R1, UR4, RZ ;  /* 0x0000000401067c10 */ /* 0x001fca000ff1e0ff */
[----:B--2---:R-:W-:-:S08]  /*0130*/  IMAD.X R7, RZ, RZ, UR5, P0 ;  /* 0x00000005ff077e24 */ /* 0x004fd000080e06ff */
[----:B------:R-:W-:-:S07]  /*0140*/  LEPC R20, `(.L_x_10) ;  /* 0x000000001014794e */ /* 0x000fce0000000000 */
[----:B---34-:R-:W-:Y:S05]  /*0150*/  CALL.ABS.NOINC R2 ;  /* 0x0000000002007343 */ /* 0x018fea0003c00000 */
.L_x_10:
[----:B------:R-:W-:Y:S05]  /*0160*/  EXIT ;  /* 0x000000000000794d */ /* 0x000fea0003800000 */
.L_x_11:
        /* <DEDUP_REMOVED lines=9> */
.L_x_15:


//--------------------- .nv.global.init           --------------------------
	.section	.nv.global.init,"aw",@progbits
.nv.global.init:
	.type		$str$2,@object
	.size		$str$2,($str - $str$2)
$str$2:
        /*0000*/ 	.byte	0x66, 0x72, 0x6f, 0x6d, 0x20, 0x74, 0x78, 0x20, 0x3d, 0x20, 0x25, 0x64, 0x09, 0x20, 0x74, 0x79
        /*0010*/ 	.byte	0x3d, 0x25, 0x64, 0x09, 0x20, 0x74, 0x7a, 0x3d, 0x25, 0x64, 0x09, 0x20, 0x67, 0x69, 0x3d, 0x25
        /*0020*/ 	.byte	0x64, 0x0a, 0x00
	.type		$str,@object
	.size		$str,($str$1 - $str)
$str:
        /*0023*/ 	.byte	0x48, 0x65, 0x6c, 0x6c, 0x6f, 0x20, 0x66, 0x72, 0x6f, 0x6d, 0x20, 0x74, 0x78, 0x20, 0x3d, 0x20
        /*0033*/ 	.byte	0x25, 0x64, 0x09, 0x20, 0x74, 0x79, 0x3d, 0x25, 0x64, 0x09, 0x20, 0x74, 0x7a, 0x3d, 0x25, 0x64
        /*0043*/ 	.byte	0x09, 0x20, 0x67, 0x69, 0x3d, 0x25, 0x64, 0x0a, 0x00
	.type		$str$1,@object
	.size		$str$1,(.L_1 - $str$1)
$str$1:
        /*004c*/ 	.byte	0x41, 0x72, 0x72, 0x61, 0x79, 0x5b, 0x25, 0x64, 0x5d, 0x20, 0x3d, 0x20, 0x25, 0x64, 0x20, 0x66
        /*005c*/ 	.byte	0x72, 0x6f, 0x6d, 0x20, 0x74, 0x78, 0x20, 0x3d, 0x20, 0x25, 0x64, 0x09, 0x20, 0x74, 0x79, 0x3d
        /*006c*/ 	.byte	0x25, 0x64, 0x09, 0x20, 0x74, 0x7a, 0x3d, 0x25, 0x64, 0x09, 0x20, 0x67, 0x69, 0x3d, 0x25, 0x64
        /*007c*/ 	.byte	0x0a, 0x00
.L_1:


//--------------------- .nv.shared.reserved.0     --------------------------
	.section	.nv.shared.reserved.0,"aw",@nobits
	.weak		__nv_reservedSMEM_offset_0_alias
	.size		__nv_reservedSMEM_offset_0_alias, 0, 64
	.other		__nv_reservedSMEM_offset_0_alias,@"STO_CUDA_RESERVED_SHARED STV_DEFAULT"
__nv_reservedSMEM_offset_0_alias:
	.zero		0
	.zero		64


//--------------------- .nv.constant0._Z7LaplaceiPfS_ --------------------------
	.section	.nv.constant0._Z7LaplaceiPfS_,"a",@progbits
	.sectionflags	@""
	.align	4
.nv.constant0._Z7LaplaceiPfS_:
	.zero		920


//--------------------- .nv.constant0._Z14InitializationiiPf --------------------------
	.section	.nv.constant0._Z14InitializationiiPf,"a",@progbits
	.sectionflags	@""
	.align	4
.nv.constant0._Z14InitializationiiPf:
	.zero		912


//--------------------- .nv.constant0._Z4InitiPf  --------------------------
	.section	.nv.constant0._Z4InitiPf,"a",@progbits
	.sectionflags	@""
	.align	4
.nv.constant0._Z4InitiPf:
	.zero		912


//--------------------- .nv.constant0._Z5Hellov   --------------------------
	.section	.nv.constant0._Z5Hellov,"a",@progbits
	.sectionflags	@""
	.align	4
.nv.constant0._Z5Hellov:
	.zero		896


//--------------------- SYMBOLS --------------------------

	.type		.nv.reservedSmem.offset0,@object
	.size		.nv.reservedSmem.offset0,0x4
	.type		vprintf,@function
